//
// Generated by NVIDIA NVVM Compiler
//
// Compiler Build ID: CL-36424714
// Cuda compilation tools, release 13.0, V13.0.88
// Based on NVVM 20.0.0
//

.version 9.0
.target sm_100
.address_size 64

	// .globl	_Z4vaddv

.visible .entry _Z4vaddv()
{


	ret;

}
	// .globl	_Z4vsubv
.visible .entry _Z4vsubv()
{


	ret;

}
	// .globl	_Z8vabsdiffv
.visible .entry _Z8vabsdiffv()
{


	ret;

}
	// .globl	_Z4vminv
.visible .entry _Z4vminv()
{


	ret;

}
	// .globl	_Z4vmaxv
.visible .entry _Z4vmaxv()
{


	ret;

}


// ===== COMPILED SASS (sm_100) =====

	.target	sm_100

	.elftype	@"ET_EXEC"


//--------------------- .note.nv.tkinfo           --------------------------
	.section	.note.nv.tkinfo,"",@"SHT_NOTE"
	.sectionflags	@"SHF_NOTE_NV_TKINFO"
	.tkinfo
        /*0018*/ 	.word	0x00000002
        /*0030*/ 	.string	""
        /*0030*/ 	.string	"ptxas"
        /*0030*/ 	.string	"Cuda compilation tools, release 13.0, V13.0.88"
        /*0030*/ 	.string	"Build cuda_13.0.r13.0/compiler.36424714_0"
        /*0030*/ 	.string	"-arch sm_100 -m 64 "



//--------------------- .note.nv.cuinfo           --------------------------
	.section	.note.nv.cuinfo,"",@"SHT_NOTE"
	.sectionflags	@"SHF_NOTE_NV_CUINFO"
        /*0018*/ 	.short	0x0002
        /*001a*/ 	.short	0x0064
        /*001c*/ 	.short	0x0082
	.zero		2


//--------------------- .nv.info                  --------------------------
	.section	.nv.info,"",@"SHT_CUDA_INFO"
	.align	4


	//----- nvinfo : EIATTR_REGCOUNT
	.align		4
        /*0000*/ 	.byte	0x04, 0x2f
        /*0002*/ 	.short	(.L_1 - .L_0)
	.align		4
.L_0:
        /*0004*/ 	.word	index@(_Z4vaddv)
        /*0008*/ 	.word	0x00000004


	//----- nvinfo : EIATTR_FRAME_SIZE
	.align		4
.L_1:
        /*000c*/ 	.byte	0x04, 0x11
        /*000e*/ 	.short	(.L_3 - .L_2)
	.align		4
.L_2:
        /*0010*/ 	.word	index@(_Z4vaddv)
        /*0014*/ 	.word	0x00000000


	//----- nvinfo : EIATTR_REGCOUNT
	.align		4
.L_3:
        /*0018*/ 	.byte	0x04, 0x2f
        /*001a*/ 	.short	(.L_5 - .L_4)
	.align		4
.L_4:
        /*001c*/ 	.word	index@(_Z4vsubv)
        /*0020*/ 	.word	0x00000004


	//----- nvinfo : EIATTR_FRAME_SIZE
	.align		4
.L_5:
        /*0024*/ 	.byte	0x04, 0x11
        /*0026*/ 	.short	(.L_7 - .L_6)
	.align		4
.L_6:
        /*0028*/ 	.word	index@(_Z4vsubv)
        /*002c*/ 	.word	0x00000000


	//----- nvinfo : EIATTR_REGCOUNT
	.align		4
.L_7:
        /*0030*/ 	.byte	0x04, 0x2f
        /*0032*/ 	.short	(.L_9 - .L_8)
	.align		4
.L_8:
        /*0034*/ 	.word	index@(_Z8vabsdiffv)
        /*0038*/ 	.word	0x00000004


	//----- nvinfo : EIATTR_FRAME_SIZE
	.align		4
.L_9:
        /*003c*/ 	.byte	0x04, 0x11
        /*003e*/ 	.short	(.L_11 - .L_10)
	.align		4
.L_10:
        /*0040*/ 	.word	index@(_Z8vabsdiffv)
        /*0044*/ 	.word	0x00000000


	//----- nvinfo : EIATTR_REGCOUNT
	.align		4
.L_11:
        /*0048*/ 	.byte	0x04, 0x2f
        /*004a*/ 	.short	(.L_13 - .L_12)
	.align		4
.L_12:
        /*004c*/ 	.word	index@(_Z4vminv)
        /*0050*/ 	.word	0x00000004


	//----- nvinfo : EIATTR_FRAME_SIZE
	.align		4
.L_13:
        /*0054*/ 	.byte	0x04, 0x11
        /*0056*/ 	.short	(.L_15 - .L_14)
	.align		4
.L_14:
        /*0058*/ 	.word	index@(_Z4vminv)
        /*005c*/ 	.word	0x00000000


	//----- nvinfo : EIATTR_REGCOUNT
	.align		4
.L_15:
        /*0060*/ 	.byte	0x04, 0x2f
        /*0062*/ 	.short	(.L_17 - .L_16)
	.align		4
.L_16:
        /*0064*/ 	.word	index@(_Z4vmaxv)
        /*0068*/ 	.word	0x00000004


	//----- nvinfo : EIATTR_FRAME_SIZE
	.align		4
.L_17:
        /*006c*/ 	.byte	0x04, 0x11
        /*006e*/ 	.short	(.L_19 - .L_18)
	.align		4
.L_18:
        /*0070*/ 	.word	index@(_Z4vmaxv)
        /*0074*/ 	.word	0x00000000


	//----- nvinfo : EIATTR_MIN_STACK_SIZE
	.align		4
.L_19:
        /*0078*/ 	.byte	0x04, 0x12
        /*007a*/ 	.short	(.L_21 - .L_20)
	.align		4
.L_20:
        /*007c*/ 	.word	index@(_Z4vmaxv)
        /*0080*/ 	.word	0x00000000


	//----- nvinfo : EIATTR_MIN_STACK_SIZE
	.align		4
.L_21:
        /*0084*/ 	.byte	0x04, 0x12
        /*0086*/ 	.short	(.L_23 - .L_22)
	.align		4
.L_22:
        /*0088*/ 	.word	index@(_Z4vminv)
        /*008c*/ 	.word	0x00000000


	//----- nvinfo : EIATTR_MIN_STACK_SIZE
	.align		4
.L_23:
        /*0090*/ 	.byte	0x04, 0x12
        /*0092*/ 	.short	(.L_25 - .L_24)
	.align		4
.L_24:
        /*0094*/ 	.word	index@(_Z8vabsdiffv)
        /*0098*/ 	.word	0x00000000


	//----- nvinfo : EIATTR_MIN_STACK_SIZE
	.align		4
.L_25:
        /*009c*/ 	.byte	0x04, 0x12
        /*009e*/ 	.short	(.L_27 - .L_26)
	.align		4
.L_26:
        /*00a0*/ 	.word	index@(_Z4vsubv)
        /*00a4*/ 	.word	0x00000000


	//----- nvinfo : EIATTR_MIN_STACK_SIZE
	.align		4
.L_27:
        /*00a8*/ 	.byte	0x04, 0x12
        /*00aa*/ 	.short	(.L_29 - .L_28)
	.align		4
.L_28:
        /*00ac*/ 	.word	index@(_Z4vaddv)
        /*00b0*/ 	.word	0x00000000
.L_29:


//--------------------- .nv.compat                --------------------------
	.section	.nv.compat,"",@"SHT_CUDA_COMPAT_INFO"
	.align	4
        /*0000*/ 	.byte	0x02, 0x09, 0x00, 0x00, 0x02, 0x02, 0x01, 0x00, 0x02, 0x05, 0x05, 0x00, 0x03, 0x07, 0x01, 0x01
        /*0010*/ 	.byte	0x02, 0x03, 0x00, 0x00, 0x02, 0x06, 0x01, 0x00, 0x04, 0x0b, 0x08, 0x00, 0x09, 0x00, 0x00, 0x00
        /*0020*/ 	.byte	0x00, 0x00, 0x00, 0x00


//--------------------- .nv.info._Z4vmaxv         --------------------------
	.section	.nv.info._Z4vmaxv,"",@"SHT_CUDA_INFO"
	.sectionflags	@""
	.align	4


	//----- nvinfo : EIATTR_CUDA_API_VERSION
	.align		4
        /*0000*/ 	.byte	0x04, 0x37
        /*0002*/ 	.short	(.L_31 - .L_30)
.L_30:
        /*0004*/ 	.word	0x00000082


	//----- nvinfo : EIATTR_SPARSE_MMA_MASK
	.align		4
.L_31:
        /*0008*/ 	.byte	0x03, 0x50
        /*000a*/ 	.short	0x0000


	//----- nvinfo : EIATTR_MAXREG_COUNT
	.align		4
        /*000c*/ 	.byte	0x03, 0x1b
        /*000e*/ 	.short	0x00ff


	//----- nvinfo : EIATTR_MERCURY_ISA_VERSION
	.align		4
        /*0010*/ 	.byte	0x03, 0x5f
        /*0012*/ 	.short	0x0101


	//----- nvinfo : EIATTR_VRC_CTA_INIT_COUNT
	.align		4
        /*0014*/ 	.byte	0x02, 0x4a
	.zero		1
	.zero		1


	//----- nvinfo : EIATTR_EXIT_INSTR_OFFSETS
	.align		4
        /*0018*/ 	.byte	0x04, 0x1c
        /*001a*/ 	.short	(.L_33 - .L_32)


	//   ....[0]....
.L_32:
        /*001c*/ 	.word	0x00000010


	//----- nvinfo : EIATTR_SW_WAR
	.align		4
.L_33:
        /*0020*/ 	.byte	0x04, 0x36
        /*0022*/ 	.short	(.L_35 - .L_34)
.L_34:
        /*0024*/ 	.word	0x00000008
.L_35:


//--------------------- .nv.info._Z4vminv         --------------------------
	.section	.nv.info._Z4vminv,"",@"SHT_CUDA_INFO"
	.sectionflags	@""
	.align	4


	//----- nvinfo : EIATTR_CUDA_API_VERSION
	.align		4
        /*0000*/ 	.byte	0x04, 0x37
        /*0002*/ 	.short	(.L_37 - .L_36)
.L_36:
        /*0004*/ 	.word	0x00000082


	//----- nvinfo : EIATTR_SPARSE_MMA_MASK
	.align		4
.L_37:
        /*0008*/ 	.byte	0x03, 0x50
        /*000a*/ 	.short	0x0000


	//----- nvinfo : EIATTR_MAXREG_COUNT
	.align		4
        /*000c*/ 	.byte	0x03, 0x1b
        /*000e*/ 	.short	0x00ff


	//----- nvinfo : EIATTR_MERCURY_ISA_VERSION
	.align		4
        /*0010*/ 	.byte	0x03, 0x5f
        /*0012*/ 	.short	0x0101


	//----- nvinfo : EIATTR_VRC_CTA_INIT_COUNT
	.align		4
        /*0014*/ 	.byte	0x02, 0x4a
	.zero		1
	.zero		1


	//----- nvinfo : EIATTR_EXIT_INSTR_OFFSETS
	.align		4
        /*0018*/ 	.byte	0x04, 0x1c
        /*001a*/ 	.short	(.L_39 - .L_38)


	//   ....[0]....
.L_38:
        /*001c*/ 	.word	0x00000010


	//----- nvinfo : EIATTR_SW_WAR
	.align		4
.L_39:
        /*0020*/ 	.byte	0x04, 0x36
        /*0022*/ 	.short	(.L_41 - .L_40)
.L_40:
        /*0024*/ 	.word	0x00000008
.L_41:


//--------------------- .nv.info._Z8vabsdiffv     --------------------------
	.section	.nv.info._Z8vabsdiffv,"",@"SHT_CUDA_INFO"
	.sectionflags	@""
	.align	4


	//----- nvinfo : EIATTR_CUDA_API_VERSION
	.align		4
        /*0000*/ 	.byte	0x04, 0x37
        /*0002*/ 	.short	(.L_43 - .L_42)
.L_42:
        /*0004*/ 	.word	0x00000082


	//----- nvinfo : EIATTR_SPARSE_MMA_MASK
	.align		4
.L_43:
        /*0008*/ 	.byte	0x03, 0x50
        /*000a*/ 	.short	0x0000


	//----- nvinfo : EIATTR_MAXREG_COUNT
	.align		4
        /*000c*/ 	.byte	0x03, 0x1b
        /*000e*/ 	.short	0x00ff


	//----- nvinfo : EIATTR_MERCURY_ISA_VERSION
	.align		4
        /*0010*/ 	.byte	0x03, 0x5f
        /*0012*/ 	.short	0x0101


	//----- nvinfo : EIATTR_VRC_CTA_INIT_COUNT
	.align		4
        /*0014*/ 	.byte	0x02, 0x4a
	.zero		1
	.zero		1


	//----- nvinfo : EIATTR_EXIT_INSTR_OFFSETS
	.align		4
        /*0018*/ 	.byte	0x04, 0x1c
        /*001a*/ 	.short	(.L_45 - .L_44)


	//   ....[0]....
.L_44:
        /*001c*/ 	.word	0x00000010


	//----- nvinfo : EIATTR_SW_WAR
	.align		4
.L_45:
        /*0020*/ 	.byte	0x04, 0x36
        /*0022*/ 	.short	(.L_47 - .L_46)
.L_46:
        /*0024*/ 	.word	0x00000008
.L_47:


//--------------------- .nv.info._Z4vsubv         --------------------------
	.section	.nv.info._Z4vsubv,"",@"SHT_CUDA_INFO"
	.sectionflags	@""
	.align	4


	//----- nvinfo : EIATTR_CUDA_API_VERSION
	.align		4
        /*0000*/ 	.byte	0x04, 0x37
        /*0002*/ 	.short	(.L_49 - .L_48)
.L_48:
        /*0004*/ 	.word	0x00000082


	//----- nvinfo : EIATTR_SPARSE_MMA_MASK
	.align		4
.L_49:
        /*0008*/ 	.byte	0x03, 0x50
        /*000a*/ 	.short	0x0000


	//----- nvinfo : EIATTR_MAXREG_COUNT
	.align		4
        /*000c*/ 	.byte	0x03, 0x1b
        /*000e*/ 	.short	0x00ff


	//----- nvinfo : EIATTR_MERCURY_ISA_VERSION
	.align		4
        /*0010*/ 	.byte	0x03, 0x5f
        /*0012*/ 	.short	0x0101


	//----- nvinfo : EIATTR_VRC_CTA_INIT_COUNT
	.align		4
        /*0014*/ 	.byte	0x02, 0x4a
	.zero		1
	.zero		1


	//----- nvinfo : EIATTR_EXIT_INSTR_OFFSETS
	.align		4
        /*0018*/ 	.byte	0x04, 0x1c
        /*001a*/ 	.short	(.L_51 - .L_50)


	//   ....[0]....
.L_50:
        /*001c*/ 	.word	0x00000010


	//----- nvinfo : EIATTR_SW_WAR
	.align		4
.L_51:
        /*0020*/ 	.byte	0x04, 0x36
        /*0022*/ 	.short	(.L_53 - .L_52)
.L_52:
        /*0024*/ 	.word	0x00000008
.L_53:


//--------------------- .nv.info._Z4vaddv         --------------------------
	.section	.nv.info._Z4vaddv,"",@"SHT_CUDA_INFO"
	.sectionflags	@""
	.align	4


	//----- nvinfo : EIATTR_CUDA_API_VERSION
	.align		4
        /*0000*/ 	.byte	0x04, 0x37
        /*0002*/ 	.short	(.L_55 - .L_54)
.L_54:
        /*0004*/ 	.word	0x00000082


	//----- nvinfo : EIATTR_SPARSE_MMA_MASK
	.align		4
.L_55:
        /*0008*/ 	.byte	0x03, 0x50
        /*000a*/ 	.short	0x0000


	//----- nvinfo : EIATTR_MAXREG_COUNT
	.align		4
        /*000c*/ 	.byte	0x03, 0x1b
        /*000e*/ 	.short	0x00ff


	//----- nvinfo : EIATTR_MERCURY_ISA_VERSION
	.align		4
        /*0010*/ 	.byte	0x03, 0x5f
        /*0012*/ 	.short	0x0101


	//----- nvinfo : EIATTR_VRC_CTA_INIT_COUNT
	.align		4
        /*0014*/ 	.byte	0x02, 0x4a
	.zero		1
	.zero		1


	//----- nvinfo : EIATTR_EXIT_INSTR_OFFSETS
	.align		4
        /*0018*/ 	.byte	0x04, 0x1c
        /*001a*/ 	.short	(.L_57 - .L_56)


	//   ....[0]....
.L_56:
        /*001c*/ 	.word	0x00000010


	//----- nvinfo : EIATTR_SW_WAR
	.align		4
.L_57:
        /*0020*/ 	.byte	0x04, 0x36
        /*0022*/ 	.short	(.L_59 - .L_58)
.L_58:
        /*0024*/ 	.word	0x00000008
.L_59:


//--------------------- .nv.callgraph             --------------------------
	.section	.nv.callgraph,"",@"SHT_CUDA_CALLGRAPH"
	.align	4
	.sectionentsize	8
	.align		4
        /*0000*/ 	.word	0x00000000
	.align		4
        /*0004*/ 	.word	0xffffffff
	.align		4
        /*0008*/ 	.word	0x00000000
	.align		4
        /*000c*/ 	.word	0xfffffffe
	.align		4
        /*0010*/ 	.word	0x00000000
	.align		4
        /*0014*/ 	.word	0xfffffffd
	.align		4
        /*0018*/ 	.word	0x00000000
	.align		4
        /*001c*/ 	.word	0xfffffffc


//--------------------- .text._Z4vmaxv            --------------------------
	.section	.text._Z4vmaxv,"ax",@progbits
	.align	128
        .global         _Z4vmaxv
        .type           _Z4vmaxv,@function
        .size           _Z4vmaxv,(.L_x_5 - _Z4vmaxv)
        .other          _Z4vmaxv,@"STO_CUDA_ENTRY STV_DEFAULT"
_Z4vmaxv:
.text._Z4vmaxv:
[----:B------:R-:W-:Y:S01]  /*0000*/  LDC R1, c[0x0][0x37c] ;  /* 0x0000df00ff017b82 */ /* 0x000fe20000000800 */
[----:B------:R-:W-:Y:S05]  /*0010*/  EXIT ;  /* 0x000000000000794d */ /* 0x000fea0003800000 */
.L_x_0:
[----:B------:R-:W-:-:S00]  /*0020*/  BRA `(.L_x_0) ;  /* 0xfffffffc00fc7947 */ /* 0x000fc0000383ffff */
[----:B------:R-:W-:-:S00]  /*0030*/  NOP ;  /* 0x0000000000007918 */ /* 0x000fc00000000000 */
        /* <DEDUP_REMOVED lines=12> */
.L_x_5:


//--------------------- .text._Z4vminv            --------------------------
	.section	.text._Z4vminv,"ax",@progbits
	.align	128
        .global         _Z4vminv
        .type           _Z4vminv,@function
        .size           _Z4vminv,(.L_x_6 - _Z4vminv)
        .other          _Z4vminv,@"STO_CUDA_ENTRY STV_DEFAULT"
_Z4vminv:
.text._Z4vminv:
[----:B------:R-:W-:Y:S01]  /*0000*/  LDC R1, c[0x0][0x37c] ;  /* 0x0000df00ff017b82 */ /* 0x000fe20000000800 */
[----:B------:R-:W-:Y:S05]  /*0010*/  EXIT ;  /* 0x000000000000794d */ /* 0x000fea0003800000 */
.L_x_1:
        /* <DEDUP_REMOVED lines=14> */
.L_x_6:


//--------------------- .text._Z8vabsdiffv        --------------------------
	.section	.text._Z8vabsdiffv,"ax",@progbits
	.align	128
        .global         _Z8vabsdiffv
        .type           _Z8vabsdiffv,@function
        .size           _Z8vabsdiffv,(.L_x_7 - _Z8vabsdiffv)
        .other          _Z8vabsdiffv,@"STO_CUDA_ENTRY STV_DEFAULT"
_Z8vabsdiffv:
.text._Z8vabsdiffv:
[----:B------:R-:W-:Y:S01]  /*0000*/  LDC R1, c[0x0][0x37c] ;  /* 0x0000df00ff017b82 */ /* 0x000fe20000000800 */
[----:B------:R-:W-:Y:S05]  /*0010*/  EXIT ;  /* 0x000000000000794d */ /* 0x000fea0003800000 */
.L_x_2:
        /* <DEDUP_REMOVED lines=14> */
.L_x_7:


//--------------------- .text._Z4vsubv            --------------------------
	.section	.text._Z4vsubv,"ax",@progbits
	.align	128
        .global         _Z4vsubv
        .type           _Z4vsubv,@function
        .size           _Z4vsubv,(.L_x_8 - _Z4vsubv)
        .other          _Z4vsubv,@"STO_CUDA_ENTRY STV_DEFAULT"
_Z4vsubv:
.text._Z4vsubv:
[----:B------:R-:W-:Y:S01]  /*0000*/  LDC R1, c[0x0][0x37c] ;  /* 0x0000df00ff017b82 */ /* 0x000fe20000000800 */
[----:B------:R-:W-:Y:S05]  /*0010*/  EXIT ;  /* 0x000000000000794d */ /* 0x000fea0003800000 */
.L_x_3:
        /* <DEDUP_REMOVED lines=14> */
.L_x_8:


//--------------------- .text._Z4vaddv            --------------------------
	.section	.text._Z4vaddv,"ax",@progbits
	.align	128
        .global         _Z4vaddv
        .type           _Z4vaddv,@function
        .size           _Z4vaddv,(.L_x_9 - _Z4vaddv)
        .other          _Z4vaddv,@"STO_CUDA_ENTRY STV_DEFAULT"
_Z4vaddv:
.text._Z4vaddv:
[----:B------:R-:W-:Y:S01]  /*0000*/  LDC R1, c[0x0][0x37c] ;  /* 0x0000df00ff017b82 */ /* 0x000fe20000000800 */
[----:B------:R-:W-:Y:S05]  /*0010*/  EXIT ;  /* 0x000000000000794d */ /* 0x000fea0003800000 */
.L_x_4:
        /* <DEDUP_REMOVED lines=14> */
.L_x_9:


//--------------------- .nv.shared.reserved.0     --------------------------
	.section	.nv.shared.reserved.0,"aw",@nobits
	.weak		__nv_reservedSMEM_offset_0_alias
	.size		__nv_reservedSMEM_offset_0_alias, 0, 64
	.other		__nv_reservedSMEM_offset_0_alias,@"STO_CUDA_RESERVED_SHARED STV_DEFAULT"
__nv_reservedSMEM_offset_0_alias:
	.zero		0
	.zero		64


//--------------------- .nv.constant0._Z4vmaxv    --------------------------
	.section	.nv.constant0._Z4vmaxv,"a",@progbits
	.sectionflags	@""
	.align	4
.nv.constant0._Z4vmaxv:
	.zero		896


//--------------------- .nv.constant0._Z4vminv    --------------------------
	.section	.nv.constant0._Z4vminv,"a",@progbits
	.sectionflags	@""
	.align	4
.nv.constant0._Z4vminv:
	.zero		896


//--------------------- .nv.constant0._Z8vabsdiffv --------------------------
	.section	.nv.constant0._Z8vabsdiffv,"a",@progbits
	.sectionflags	@""
	.align	4
.nv.constant0._Z8vabsdiffv:
	.zero		896


//--------------------- .nv.constant0._Z4vsubv    --------------------------
	.section	.nv.constant0._Z4vsubv,"a",@progbits
	.sectionflags	@""
	.align	4
.nv.constant0._Z4vsubv:
	.zero		896


//--------------------- .nv.constant0._Z4vaddv    --------------------------
	.section	.nv.constant0._Z4vaddv,"a",@progbits
	.sectionflags	@""
	.align	4
.nv.constant0._Z4vaddv:
	.zero		896


//--------------------- SYMBOLS --------------------------

	.type		.nv.reservedSmem.offset0,@object
	.size		.nv.reservedSmem.offset0,0x4
